//
// Generated by NVIDIA NVVM Compiler
//
// Compiler Build ID: CL-36424714
// Cuda compilation tools, release 13.0, V13.0.88
// Based on NVVM 20.0.0
//

.version 9.0
.target sm_100
.address_size 64

	// .globl	_Z14linear_forwardPfS_S_S_iii

.visible .entry _Z14linear_forwardPfS_S_S_iii(
	.param .u64 .ptr .align 1 _Z14linear_forwardPfS_S_S_iii_param_0,
	.param .u64 .ptr .align 1 _Z14linear_forwardPfS_S_S_iii_param_1,
	.param .u64 .ptr .align 1 _Z14linear_forwardPfS_S_S_iii_param_2,
	.param .u64 .ptr .align 1 _Z14linear_forwardPfS_S_S_iii_param_3,
	.param .u32 _Z14linear_forwardPfS_S_S_iii_param_4,
	.param .u32 _Z14linear_forwardPfS_S_S_iii_param_5,
	.param .u32 _Z14linear_forwardPfS_S_S_iii_param_6
)
{
	.reg .pred 	%p<13>;
	.reg .b32 	%r<48>;
	.reg .b32 	%f<114>;
	.reg .b64 	%rd<47>;

	ld.param.u64 	%rd12, [_Z14linear_forwardPfS_S_S_iii_param_0];
	ld.param.u64 	%rd13, [_Z14linear_forwardPfS_S_S_iii_param_1];
	ld.param.u64 	%rd10, [_Z14linear_forwardPfS_S_S_iii_param_2];
	ld.param.u64 	%rd11, [_Z14linear_forwardPfS_S_S_iii_param_3];
	ld.param.u32 	%r27, [_Z14linear_forwardPfS_S_S_iii_param_4];
	ld.param.u32 	%r25, [_Z14linear_forwardPfS_S_S_iii_param_5];
	ld.param.u32 	%r26, [_Z14linear_forwardPfS_S_S_iii_param_6];
	cvta.to.global.u64 	%rd1, %rd13;
	cvta.to.global.u64 	%rd2, %rd12;
	mov.u32 	%r28, %ctaid.y;
	mov.u32 	%r29, %ntid.y;
	mov.u32 	%r30, %tid.y;
	mad.lo.s32 	%r1, %r28, %r29, %r30;
	mov.u32 	%r31, %ctaid.x;
	mov.u32 	%r32, %ntid.x;
	mov.u32 	%r33, %tid.x;
	mad.lo.s32 	%r2, %r31, %r32, %r33;
	setp.ge.s32 	%p1, %r1, %r27;
	setp.ge.s32 	%p2, %r2, %r26;
	or.pred  	%p3, %p1, %p2;
	@%p3 bra 	$L__BB0_15;
	setp.lt.s32 	%p4, %r25, 1;
	mov.f32 	%f113, 0f00000000;
	@%p4 bra 	$L__BB0_14;
	mul.lo.s32 	%r3, %r25, %r1;
	mul.lo.s32 	%r4, %r25, %r2;
	and.b32  	%r5, %r25, 15;
	setp.lt.u32 	%p5, %r25, 16;
	mov.f32 	%f113, 0f00000000;
	mov.b32 	%r44, 0;
	@%p5 bra 	$L__BB0_5;
	and.b32  	%r44, %r25, 2147483632;
	neg.s32 	%r42, %r44;
	mul.wide.u32 	%rd14, %r3, 4;
	add.s64 	%rd15, %rd14, %rd2;
	add.s64 	%rd45, %rd15, 32;
	add.s64 	%rd4, %rd1, 32;
	mov.f32 	%f113, 0f00000000;
	mov.u32 	%r41, %r4;
$L__BB0_4:
	.pragma "nounroll";
	mul.wide.s32 	%rd16, %r41, 4;
	add.s64 	%rd17, %rd4, %rd16;
	ld.global.f32 	%f18, [%rd45+-32];
	ld.global.f32 	%f19, [%rd17+-32];
	fma.rn.f32 	%f20, %f18, %f19, %f113;
	ld.global.f32 	%f21, [%rd45+-28];
	ld.global.f32 	%f22, [%rd17+-28];
	fma.rn.f32 	%f23, %f21, %f22, %f20;
	ld.global.f32 	%f24, [%rd45+-24];
	ld.global.f32 	%f25, [%rd17+-24];
	fma.rn.f32 	%f26, %f24, %f25, %f23;
	ld.global.f32 	%f27, [%rd45+-20];
	ld.global.f32 	%f28, [%rd17+-20];
	fma.rn.f32 	%f29, %f27, %f28, %f26;
	ld.global.f32 	%f30, [%rd45+-16];
	ld.global.f32 	%f31, [%rd17+-16];
	fma.rn.f32 	%f32, %f30, %f31, %f29;
	ld.global.f32 	%f33, [%rd45+-12];
	ld.global.f32 	%f34, [%rd17+-12];
	fma.rn.f32 	%f35, %f33, %f34, %f32;
	ld.global.f32 	%f36, [%rd45+-8];
	ld.global.f32 	%f37, [%rd17+-8];
	fma.rn.f32 	%f38, %f36, %f37, %f35;
	ld.global.f32 	%f39, [%rd45+-4];
	ld.global.f32 	%f40, [%rd17+-4];
	fma.rn.f32 	%f41, %f39, %f40, %f38;
	ld.global.f32 	%f42, [%rd45];
	ld.global.f32 	%f43, [%rd17];
	fma.rn.f32 	%f44, %f42, %f43, %f41;
	ld.global.f32 	%f45, [%rd45+4];
	ld.global.f32 	%f46, [%rd17+4];
	fma.rn.f32 	%f47, %f45, %f46, %f44;
	ld.global.f32 	%f48, [%rd45+8];
	ld.global.f32 	%f49, [%rd17+8];
	fma.rn.f32 	%f50, %f48, %f49, %f47;
	ld.global.f32 	%f51, [%rd45+12];
	ld.global.f32 	%f52, [%rd17+12];
	fma.rn.f32 	%f53, %f51, %f52, %f50;
	ld.global.f32 	%f54, [%rd45+16];
	ld.global.f32 	%f55, [%rd17+16];
	fma.rn.f32 	%f56, %f54, %f55, %f53;
	ld.global.f32 	%f57, [%rd45+20];
	ld.global.f32 	%f58, [%rd17+20];
	fma.rn.f32 	%f59, %f57, %f58, %f56;
	ld.global.f32 	%f60, [%rd45+24];
	ld.global.f32 	%f61, [%rd17+24];
	fma.rn.f32 	%f62, %f60, %f61, %f59;
	ld.global.f32 	%f63, [%rd45+28];
	ld.global.f32 	%f64, [%rd17+28];
	fma.rn.f32 	%f113, %f63, %f64, %f62;
	add.s32 	%r42, %r42, 16;
	add.s64 	%rd45, %rd45, 64;
	add.s32 	%r41, %r41, 16;
	setp.ne.s32 	%p6, %r42, 0;
	@%p6 bra 	$L__BB0_4;
$L__BB0_5:
	setp.eq.s32 	%p7, %r5, 0;
	@%p7 bra 	$L__BB0_14;
	and.b32  	%r13, %r25, 7;
	setp.lt.u32 	%p8, %r5, 8;
	@%p8 bra 	$L__BB0_8;
	add.s32 	%r35, %r44, %r3;
	mul.wide.u32 	%rd18, %r35, 4;
	add.s64 	%rd19, %rd2, %rd18;
	ld.global.f32 	%f66, [%rd19];
	add.s32 	%r36, %r44, %r4;
	mul.wide.s32 	%rd20, %r36, 4;
	add.s64 	%rd21, %rd1, %rd20;
	ld.global.f32 	%f67, [%rd21];
	fma.rn.f32 	%f68, %f66, %f67, %f113;
	cvt.u64.u32 	%rd22, %r3;
	cvt.u64.u32 	%rd23, %r44;
	add.s64 	%rd24, %rd23, %rd22;
	shl.b64 	%rd25, %rd24, 2;
	add.s64 	%rd26, %rd2, %rd25;
	ld.global.f32 	%f69, [%rd26+4];
	ld.global.f32 	%f70, [%rd21+4];
	fma.rn.f32 	%f71, %f69, %f70, %f68;
	ld.global.f32 	%f72, [%rd26+8];
	ld.global.f32 	%f73, [%rd21+8];
	fma.rn.f32 	%f74, %f72, %f73, %f71;
	ld.global.f32 	%f75, [%rd26+12];
	ld.global.f32 	%f76, [%rd21+12];
	fma.rn.f32 	%f77, %f75, %f76, %f74;
	ld.global.f32 	%f78, [%rd26+16];
	ld.global.f32 	%f79, [%rd21+16];
	fma.rn.f32 	%f80, %f78, %f79, %f77;
	ld.global.f32 	%f81, [%rd26+20];
	ld.global.f32 	%f82, [%rd21+20];
	fma.rn.f32 	%f83, %f81, %f82, %f80;
	ld.global.f32 	%f84, [%rd26+24];
	ld.global.f32 	%f85, [%rd21+24];
	fma.rn.f32 	%f86, %f84, %f85, %f83;
	ld.global.f32 	%f87, [%rd26+28];
	ld.global.f32 	%f88, [%rd21+28];
	fma.rn.f32 	%f113, %f87, %f88, %f86;
	add.s32 	%r44, %r44, 8;
$L__BB0_8:
	setp.eq.s32 	%p9, %r13, 0;
	@%p9 bra 	$L__BB0_14;
	and.b32  	%r16, %r25, 3;
	setp.lt.u32 	%p10, %r13, 4;
	@%p10 bra 	$L__BB0_11;
	add.s32 	%r37, %r44, %r3;
	mul.wide.u32 	%rd27, %r37, 4;
	add.s64 	%rd28, %rd2, %rd27;
	ld.global.f32 	%f90, [%rd28];
	add.s32 	%r38, %r44, %r4;
	mul.wide.s32 	%rd29, %r38, 4;
	add.s64 	%rd30, %rd1, %rd29;
	ld.global.f32 	%f91, [%rd30];
	fma.rn.f32 	%f92, %f90, %f91, %f113;
	cvt.u64.u32 	%rd31, %r3;
	cvt.u64.u32 	%rd32, %r44;
	add.s64 	%rd33, %rd32, %rd31;
	shl.b64 	%rd34, %rd33, 2;
	add.s64 	%rd35, %rd2, %rd34;
	ld.global.f32 	%f93, [%rd35+4];
	ld.global.f32 	%f94, [%rd30+4];
	fma.rn.f32 	%f95, %f93, %f94, %f92;
	ld.global.f32 	%f96, [%rd35+8];
	ld.global.f32 	%f97, [%rd30+8];
	fma.rn.f32 	%f98, %f96, %f97, %f95;
	ld.global.f32 	%f99, [%rd35+12];
	ld.global.f32 	%f100, [%rd30+12];
	fma.rn.f32 	%f113, %f99, %f100, %f98;
	add.s32 	%r44, %r44, 4;
$L__BB0_11:
	setp.eq.s32 	%p11, %r16, 0;
	@%p11 bra 	$L__BB0_14;
	add.s32 	%r47, %r44, %r4;
	add.s32 	%r39, %r44, %r3;
	mul.wide.u32 	%rd36, %r39, 4;
	add.s64 	%rd46, %rd2, %rd36;
	neg.s32 	%r46, %r16;
$L__BB0_13:
	.pragma "nounroll";
	mul.wide.s32 	%rd37, %r47, 4;
	add.s64 	%rd38, %rd1, %rd37;
	ld.global.f32 	%f101, [%rd46];
	ld.global.f32 	%f102, [%rd38];
	fma.rn.f32 	%f113, %f101, %f102, %f113;
	add.s32 	%r47, %r47, 1;
	add.s64 	%rd46, %rd46, 4;
	add.s32 	%r46, %r46, 1;
	setp.ne.s32 	%p12, %r46, 0;
	@%p12 bra 	$L__BB0_13;
$L__BB0_14:
	cvta.to.global.u64 	%rd39, %rd10;
	mul.wide.s32 	%rd40, %r2, 4;
	add.s64 	%rd41, %rd39, %rd40;
	ld.global.f32 	%f103, [%rd41];
	add.f32 	%f104, %f113, %f103;
	mad.lo.s32 	%r40, %r26, %r1, %r2;
	cvta.to.global.u64 	%rd42, %rd11;
	mul.wide.s32 	%rd43, %r40, 4;
	add.s64 	%rd44, %rd42, %rd43;
	st.global.f32 	[%rd44], %f104;
$L__BB0_15:
	ret;

}


// ===== COMPILED SASS (sm_100) =====

	.target	sm_100

	.elftype	@"ET_EXEC"


//--------------------- .note.nv.tkinfo           --------------------------
	.section	.note.nv.tkinfo,"",@"SHT_NOTE"
	.sectionflags	@"SHF_NOTE_NV_TKINFO"
	.tkinfo
        /*0018*/ 	.word	0x00000002
        /*0030*/ 	.string	""
        /*0030*/ 	.string	"ptxas"
        /*0030*/ 	.string	"Cuda compilation tools, release 13.0, V13.0.88"
        /*0030*/ 	.string	"Build cuda_13.0.r13.0/compiler.36424714_0"
        /*0030*/ 	.string	"-arch sm_100 -m 64 "



//--------------------- .note.nv.cuinfo           --------------------------
	.section	.note.nv.cuinfo,"",@"SHT_NOTE"
	.sectionflags	@"SHF_NOTE_NV_CUINFO"
        /*0018*/ 	.short	0x0002
        /*001a*/ 	.short	0x0064
        /*001c*/ 	.short	0x0082
	.zero		2


//--------------------- .nv.info                  --------------------------
	.section	.nv.info,"",@"SHT_CUDA_INFO"
	.align	4


	//----- nvinfo : EIATTR_REGCOUNT
	.align		4
        /*0000*/ 	.byte	0x04, 0x2f
        /*0002*/ 	.short	(.L_1 - .L_0)
	.align		4
.L_0:
        /*0004*/ 	.word	index@(_Z14linear_forwardPfS_S_S_iii)
        /*0008*/ 	.word	0x0000001f


	//----- nvinfo : EIATTR_FRAME_SIZE
	.align		4
.L_1:
        /*000c*/ 	.byte	0x04, 0x11
        /*000e*/ 	.short	(.L_3 - .L_2)
	.align		4
.L_2:
        /*0010*/ 	.word	index@(_Z14linear_forwardPfS_S_S_iii)
        /*0014*/ 	.word	0x00000000


	//----- nvinfo : EIATTR_MIN_STACK_SIZE
	.align		4
.L_3:
        /*0018*/ 	.byte	0x04, 0x12
        /*001a*/ 	.short	(.L_5 - .L_4)
	.align		4
.L_4:
        /*001c*/ 	.word	index@(_Z14linear_forwardPfS_S_S_iii)
        /*0020*/ 	.word	0x00000000
.L_5:


//--------------------- .nv.compat                --------------------------
	.section	.nv.compat,"",@"SHT_CUDA_COMPAT_INFO"
	.align	4
        /*0000*/ 	.byte	0x02, 0x09, 0x00, 0x00, 0x02, 0x02, 0x01, 0x00, 0x02, 0x05, 0x05, 0x00, 0x03, 0x07, 0x01, 0x01
        /*0010*/ 	.byte	0x02, 0x03, 0x00, 0x00, 0x02, 0x06, 0x01, 0x00, 0x04, 0x0b, 0x08, 0x00, 0x09, 0x00, 0x00, 0x00
        /*0020*/ 	.byte	0x00, 0x00, 0x00, 0x00


//--------------------- .nv.info._Z14linear_forwardPfS_S_S_iii --------------------------
	.section	.nv.info._Z14linear_forwardPfS_S_S_iii,"",@"SHT_CUDA_INFO"
	.sectionflags	@""
	.align	4


	//----- nvinfo : EIATTR_CUDA_API_VERSION
	.align		4
        /*0000*/ 	.byte	0x04, 0x37
        /*0002*/ 	.short	(.L_7 - .L_6)
.L_6:
        /*0004*/ 	.word	0x00000082


	//----- nvinfo : EIATTR_KPARAM_INFO
	.align		4
.L_7:
        /*0008*/ 	.byte	0x04, 0x17
        /*000a*/ 	.short	(.L_9 - .L_8)
.L_8:
        /*000c*/ 	.word	0x00000000
        /*0010*/ 	.short	0x0006
        /*0012*/ 	.short	0x0028
        /*0014*/ 	.byte	0x00, 0xf0, 0x11, 0x00


	//----- nvinfo : EIATTR_KPARAM_INFO
	.align		4
.L_9:
        /*0018*/ 	.byte	0x04, 0x17
        /*001a*/ 	.short	(.L_11 - .L_10)
.L_10:
        /*001c*/ 	.word	0x00000000
        /*0020*/ 	.short	0x0005
        /*0022*/ 	.short	0x0024
        /*0024*/ 	.byte	0x00, 0xf0, 0x11, 0x00


	//----- nvinfo : EIATTR_KPARAM_INFO
	.align		4
.L_11:
        /*0028*/ 	.byte	0x04, 0x17
        /*002a*/ 	.short	(.L_13 - .L_12)
.L_12:
        /*002c*/ 	.word	0x00000000
        /*0030*/ 	.short	0x0004
        /*0032*/ 	.short	0x0020
        /*0034*/ 	.byte	0x00, 0xf0, 0x11, 0x00


	//----- nvinfo : EIATTR_KPARAM_INFO
	.align		4
.L_13:
        /*0038*/ 	.byte	0x04, 0x17
        /*003a*/ 	.short	(.L_15 - .L_14)
.L_14:
        /*003c*/ 	.word	0x00000000
        /*0040*/ 	.short	0x0003
        /*0042*/ 	.short	0x0018
        /*0044*/ 	.byte	0x00, 0xf5, 0x21, 0x00


	//----- nvinfo : EIATTR_KPARAM_INFO
	.align		4
.L_15:
        /*0048*/ 	.byte	0x04, 0x17
        /*004a*/ 	.short	(.L_17 - .L_16)
.L_16:
        /*004c*/ 	.word	0x00000000
        /*0050*/ 	.short	0x0002
        /*0052*/ 	.short	0x0010
        /*0054*/ 	.byte	0x00, 0xf5, 0x21, 0x00


	//----- nvinfo : EIATTR_KPARAM_INFO
	.align		4
.L_17:
        /*0058*/ 	.byte	0x04, 0x17
        /*005a*/ 	.short	(.L_19 - .L_18)
.L_18:
        /*005c*/ 	.word	0x00000000
        /*0060*/ 	.short	0x0001
        /*0062*/ 	.short	0x0008
        /*0064*/ 	.byte	0x00, 0xf5, 0x21, 0x00


	//----- nvinfo : EIATTR_KPARAM_INFO
	.align		4
.L_19:
        /*0068*/ 	.byte	0x04, 0x17
        /*006a*/ 	.short	(.L_21 - .L_20)
.L_20:
        /*006c*/ 	.word	0x00000000
        /*0070*/ 	.short	0x0000
        /*0072*/ 	.short	0x0000
        /*0074*/ 	.byte	0x00, 0xf5, 0x21, 0x00


	//----- nvinfo : EIATTR_SPARSE_MMA_MASK
	.align		4
.L_21:
        /*0078*/ 	.byte	0x03, 0x50
        /*007a*/ 	.short	0x0000


	//----- nvinfo : EIATTR_MAXREG_COUNT
	.align		4
        /*007c*/ 	.byte	0x03, 0x1b
        /*007e*/ 	.short	0x00ff


	//----- nvinfo : EIATTR_MERCURY_ISA_VERSION
	.align		4
        /*0080*/ 	.byte	0x03, 0x5f
        /*0082*/ 	.short	0x0101


	//----- nvinfo : EIATTR_VRC_CTA_INIT_COUNT
	.align		4
        /*0084*/ 	.byte	0x02, 0x4a
	.zero		1
	.zero		1


	//----- nvinfo : EIATTR_EXIT_INSTR_OFFSETS
	.align		4
        /*0088*/ 	.byte	0x04, 0x1c
        /*008a*/ 	.short	(.L_23 - .L_22)


	//   ....[0]....
.L_22:
        /*008c*/ 	.word	0x000000d0


	//   ....[1]....
        /*0090*/ 	.word	0x00000c20


	//----- nvinfo : EIATTR_CBANK_PARAM_SIZE
	.align		4
.L_23:
        /*0094*/ 	.byte	0x03, 0x19
        /*0096*/ 	.short	0x002c


	//----- nvinfo : EIATTR_PARAM_CBANK
	.align		4
        /*0098*/ 	.byte	0x04, 0x0a
        /*009a*/ 	.short	(.L_25 - .L_24)
	.align		4
.L_24:
        /*009c*/ 	.word	index@(.nv.constant0._Z14linear_forwardPfS_S_S_iii)
        /*00a0*/ 	.short	0x0380
        /*00a2*/ 	.short	0x002c


	//----- nvinfo : EIATTR_SW_WAR
	.align		4
.L_25:
        /*00a4*/ 	.byte	0x04, 0x36
        /*00a6*/ 	.short	(.L_27 - .L_26)
.L_26:
        /*00a8*/ 	.word	0x00000008
.L_27:


//--------------------- .nv.callgraph             --------------------------
	.section	.nv.callgraph,"",@"SHT_CUDA_CALLGRAPH"
	.align	4
	.sectionentsize	8
	.align		4
        /*0000*/ 	.word	0x00000000
	.align		4
        /*0004*/ 	.word	0xffffffff
	.align		4
        /*0008*/ 	.word	0x00000000
	.align		4
        /*000c*/ 	.word	0xfffffffe
	.align		4
        /*0010*/ 	.word	0x00000000
	.align		4
        /*0014*/ 	.word	0xfffffffd
	.align		4
        /*0018*/ 	.word	0x00000000
	.align		4
        /*001c*/ 	.word	0xfffffffc


//--------------------- .text._Z14linear_forwardPfS_S_S_iii --------------------------
	.section	.text._Z14linear_forwardPfS_S_S_iii,"ax",@progbits
	.align	128
        .global         _Z14linear_forwardPfS_S_S_iii
        .type           _Z14linear_forwardPfS_S_S_iii,@function
        .size           _Z14linear_forwardPfS_S_S_iii,(.L_x_7 - _Z14linear_forwardPfS_S_S_iii)
        .other          _Z14linear_forwardPfS_S_S_iii,@"STO_CUDA_ENTRY STV_DEFAULT"
_Z14linear_forwardPfS_S_S_iii:
.text._Z14linear_forwardPfS_S_S_iii:
[----:B------:R-:W-:Y:S01]  /*0000*/  LDC R1, c[0x0][0x37c] ;  /* 0x0000df00ff017b82 */ /* 0x000fe20000000800 */
[----:B------:R-:W0:Y:S07]  /*0010*/  S2R R3, SR_TID.X ;  /* 0x0000000000037919 */ /* 0x000e2e0000002100 */
[----:B------:R-:W1:Y:S01]  /*0020*/  LDC R7, c[0x0][0x364] ;  /* 0x0000d900ff077b82 */ /* 0x000e620000000800 */
[----:B------:R-:W2:Y:S01]  /*0030*/  LDCU UR11, c[0x0][0x3a8] ;  /* 0x00007500ff0b77ac */ /* 0x000ea20008000800 */
[----:B------:R-:W1:Y:S01]  /*0040*/  S2R R2, SR_TID.Y ;  /* 0x0000000000027919 */ /* 0x000e620000002200 */
[----:B------:R-:W3:Y:S05]  /*0050*/  LDCU UR6, c[0x0][0x3a0] ;  /* 0x00007400ff0677ac */ /* 0x000eea0008000800 */
[----:B------:R-:W0:Y:S08]  /*0060*/  S2UR UR5, SR_CTAID.X ;  /* 0x00000000000579c3 */ /* 0x000e300000002500 */
[----:B------:R-:W0:Y:S08]  /*0070*/  LDC R0, c[0x0][0x360] ;  /* 0x0000d800ff007b82 */ /* 0x000e300000000800 */
[----:B------:R-:W1:Y:S01]  /*0080*/  S2UR UR4, SR_CTAID.Y ;  /* 0x00000000000479c3 */ /* 0x000e620000002600 */
[----:B0-----:R-:W-:-:S05]  /*0090*/  IMAD R0, R0, UR5, R3 ;  /* 0x0000000500007c24 */ /* 0x001fca000f8e0203 */
[----:B--2---:R-:W-:Y:S01]  /*00a0*/  ISETP.GE.AND P0, PT, R0, UR11, PT ;  /* 0x0000000b00007c0c */ /* 0x004fe2000bf06270 */
[----:B-1----:R-:W-:-:S05]  /*00b0*/  IMAD R7, R7, UR4, R2 ;  /* 0x0000000407077c24 */ /* 0x002fca000f8e0202 */
[----:B---3--:R-:W-:-:S13]  /*00c0*/  ISETP.GE.OR P0, PT, R7, UR6, P0 ;  /* 0x0000000607007c0c */ /* 0x008fda0008706670 */
[----:B------:R-:W-:Y:S05]  /*00d0*/  @P0 EXIT ;  /* 0x000000000000094d */ /* 0x000fea0003800000 */
[----:B------:R-:W0:Y:S01]  /*00e0*/  LDCU UR7, c[0x0][0x3a4] ;  /* 0x00007480ff0777ac */ /* 0x000e220008000800 */
[----:B------:R-:W-:Y:S01]  /*00f0*/  HFMA2 R14, -RZ, RZ, 0, 0 ;  /* 0x00000000ff0e7431 */ /* 0x000fe200000001ff */
[----:B------:R-:W1:Y:S01]  /*0100*/  LDCU.64 UR12, c[0x0][0x358] ;  /* 0x00006b00ff0c77ac */ /* 0x000e620008000a00 */
[----:B0-----:R-:W-:-:S09]  /*0110*/  UISETP.GE.AND UP0, UPT, UR7, 0x1, UPT ;  /* 0x000000010700788c */ /* 0x001fd2000bf06270 */
[----:B-1----:R-:W-:Y:S05]  /*0120*/  BRA.U !UP0, `(.L_x_0) ;  /* 0x00000009089c7547 */ /* 0x002fea000b800000 */
[----:B------:R-:W-:Y:S02]  /*0130*/  UISETP.GE.U32.AND UP1, UPT, UR7, 0x10, UPT ;  /* 0x000000100700788c */ /* 0x000fe4000bf26070 */
[----:B------:R-:W-:Y:S01]  /*0140*/  IMAD R8, R7, UR7, RZ ;  /* 0x0000000707087c24 */ /* 0x000fe2000f8e02ff */
[----:B------:R-:W-:Y:S02]  /*0150*/  ULOP3.LUT UR10, UR7, 0xf, URZ, 0xc0, !UPT ;  /* 0x0000000f070a7892 */ /* 0x000fe4000f8ec0ff */
[----:B------:R-:W-:Y:S01]  /*0160*/  IMAD R9, R0, UR7, RZ ;  /* 0x0000000700097c24 */ /* 0x000fe2000f8e02ff */
[----:B------:R-:W-:Y:S01]  /*0170*/  MOV R14, RZ ;  /* 0x000000ff000e7202 */ /* 0x000fe20000000f00 */
[----:B------:R-:W-:Y:S01]  /*0180*/  UMOV UR4, URZ ;  /* 0x000000ff00047c82 */ /* 0x000fe20008000000 */
[----:B------:R-:W-:Y:S01]  /*0190*/  UISETP.NE.AND UP0, UPT, UR10, URZ, UPT ;  /* 0x000000ff0a00728c */ /* 0x000fe2000bf05270 */
[----:B------:R-:W-:Y:S10]  /*01a0*/  BRA.U !UP1, `(.L_x_1) ;  /* 0x0000000509107547 */ /* 0x000ff4000b800000 */
[----:B------:R-:W0:Y:S01]  /*01b0*/  LDC.64 R2, c[0x0][0x380] ;  /* 0x0000e000ff027b82 */ /* 0x000e220000000a00 */
[----:B------:R-:W1:Y:S01]  /*01c0*/  LDCU.64 UR8, c[0x0][0x388] ;  /* 0x00007100ff0877ac */ /* 0x000e620008000a00 */
[----:B------:R-:W-:Y:S02]  /*01d0*/  MOV R14, RZ ;  /* 0x000000ff000e7202 */ /* 0x000fe40000000f00 */
[----:B------:R-:W-:Y:S01]  /*01e0*/  MOV R6, R9 ;  /* 0x0000000900067202 */ /* 0x000fe20000000f00 */
[----:B------:R-:W-:Y:S02]  /*01f0*/  ULOP3.LUT UR4, UR7, 0x7ffffff0, URZ, 0xc0, !UPT ;  /* 0x7ffffff007047892 */ /* 0x000fe4000f8ec0ff */
[----:B-1----:R-:W-:Y:S02]  /*0200*/  UIADD3 UR5, UP1, UPT, UR8, 0x20, URZ ;  /* 0x0000002008057890 */ /* 0x002fe4000ff3e0ff */
[----:B------:R-:W-:Y:S02]  /*0210*/  UIADD3 UR8, UPT, UPT, -UR4, URZ, URZ ;  /* 0x000000ff04087290 */ /* 0x000fe4000fffe1ff */
[----:B------:R-:W-:Y:S01]  /*0220*/  UIADD3.X UR6, UPT, UPT, URZ, UR9, URZ, UP1, !UPT ;  /* 0x00000009ff067290 */ /* 0x000fe20008ffe4ff */
[----:B0-----:R-:W-:-:S03]  /*0230*/  IMAD.WIDE.U32 R2, R8, 0x4, R2 ;  /* 0x0000000408027825 */ /* 0x001fc600078e0002 */
[----:B------:R-:W-:-:S04]  /*0240*/  IADD3 R4, P0, PT, R2, 0x20, RZ ;  /* 0x0000002002047810 */ /* 0x000fc80007f1e0ff */
[----:B------:R-:W-:-:S09]  /*0250*/  IADD3.X R5, PT, PT, RZ, R3, RZ, P0, !PT ;  /* 0x00000003ff057210 */ /* 0x000fd200007fe4ff */
.L_x_2:
[----:B------:R-:W-:Y:S01]  /*0260*/  MOV R2, UR5 ;  /* 0x0000000500027c02 */ /* 0x000fe20008000f00 */
[----:B------:R-:W2:Y:S01]  /*0270*/  LDG.E R15, desc[UR12][R4.64+-0x20] ;  /* 0xffffe00c040f7981 */ /* 0x000ea2000c1e1900 */
[----:B------:R-:W-:-:S03]  /*0280*/  MOV R3, UR6 ;  /* 0x0000000600037c02 */ /* 0x000fc60008000f00 */
[----:B------:R-:W3:Y:S01]  /*0290*/  LDG.E R17, desc[UR12][R4.64+-0x1c] ;  /* 0xffffe40c04117981 */ /* 0x000ee2000c1e1900 */
[----:B------:R-:W-:-:S03]  /*02a0*/  IMAD.WIDE R2, R6, 0x4, R2 ;  /* 0x0000000406027825 */ /* 0x000fc600078e0202 */
[----:B------:R-:W4:Y:S04]  /*02b0*/  LDG.E R19, desc[UR12][R4.64+-0x18] ;  /* 0xffffe80c04137981 */ /* 0x000f28000c1e1900 */
[----:B------:R-:W2:Y:S04]  /*02c0*/  LDG.E R16, desc[UR12][R2.64+-0x20] ;  /* 0xffffe00c02107981 */ /* 0x000ea8000c1e1900 */
[----:B------:R-:W3:Y:S04]  /*02d0*/  LDG.E R24, desc[UR12][R2.64+-0x1c] ;  /* 0xffffe40c02187981 */ /* 0x000ee8000c1e1900 */
[----:B------:R-:W4:Y:S04]  /*02e0*/  LDG.E R18, desc[UR12][R2.64+-0x18] ;  /* 0xffffe80c02127981 */ /* 0x000f28000c1e1900 */
[----:B------:R-:W5:Y:S04]  /*02f0*/  LDG.E R20, desc[UR12][R4.64+-0x14] ;  /* 0xffffec0c04147981 */ /* 0x000f68000c1e1900 */
        /* <DEDUP_REMOVED lines=8> */
[----:B------:R-:W5:Y:S01]  /*0380*/  LDG.E R26, desc[UR12][R4.64+0x1c] ;  /* 0x00001c0c041a7981 */ /* 0x000f62000c1e1900 */
[----:B--2---:R-:W-:-:S03]  /*0390*/  FFMA R16, R15, R16, R14 ;  /* 0x000000100f107223 */ /* 0x004fc6000000000e */
[----:B------:R-:W2:Y:S01]  /*03a0*/  LDG.E R15, desc[UR12][R4.64+-0x4] ;  /* 0xfffffc0c040f7981 */ /* 0x000ea2000c1e1900 */
[----:B---3--:R-:W-:-:S03]  /*03b0*/  FFMA R24, R17, R24, R16 ;  /* 0x0000001811187223 */ /* 0x008fc60000000010 */
[----:B------:R-:W2:Y:S01]  /*03c0*/  LDG.E R14, desc[UR12][R2.64+-0x4] ;  /* 0xfffffc0c020e7981 */ /* 0x000ea2000c1e1900 */
[----:B----4-:R-:W-:-:S03]  /*03d0*/  FFMA R25, R19, R18, R24 ;  /* 0x0000001213197223 */ /* 0x010fc60000000018 */
[----:B------:R-:W3:Y:S04]  /*03e0*/  LDG.E R16, desc[UR12][R4.64] ;  /* 0x0000000c04107981 */ /* 0x000ee8000c1e1900 */
[----:B------:R-:W3:Y:S01]  /*03f0*/  LDG.E R17, desc[UR12][R2.64] ;  /* 0x0000000c02117981 */ /* 0x000ee2000c1e1900 */
[----:B-----5:R-:W-:-:S03]  /*0400*/  FFMA R25, R20, R21, R25 ;  /* 0x0000001514197223 */ /* 0x020fc60000000019 */
[----:B------:R-:W4:Y:S04]  /*0410*/  LDG.E R18, desc[UR12][R4.64+0x4] ;  /* 0x0000040c04127981 */ /* 0x000f28000c1e1900 */
[----:B------:R-:W4:Y:S01]  /*0420*/  LDG.E R19, desc[UR12][R2.64+0x4] ;  /* 0x0000040c02137981 */ /* 0x000f22000c1e1900 */
[----:B------:R-:W-:-:S03]  /*0430*/  FFMA R25, R22, R23, R25 ;  /* 0x0000001716197223 */ /* 0x000fc60000000019 */
[----:B------:R-:W5:Y:S04]  /*0440*/  LDG.E R20, desc[UR12][R4.64+0x8] ;  /* 0x0000080c04147981 */ /* 0x000f68000c1e1900 */
[----:B------:R-:W5:Y:S01]  /*0450*/  LDG.E R21, desc[UR12][R2.64+0x8] ;  /* 0x0000080c02157981 */ /* 0x000f62000c1e1900 */
[----:B------:R-:W-:-:S03]  /*0460*/  FFMA R25, R10, R11, R25 ;  /* 0x0000000b0a197223 */ /* 0x000fc60000000019 */
[----:B------:R-:W5:Y:S04]  /*0470*/  LDG.E R22, desc[UR12][R4.64+0xc] ;  /* 0x00000c0c04167981 */ /* 0x000f68000c1e1900 */
[----:B------:R-:W5:Y:S04]  /*0480*/  LDG.E R23, desc[UR12][R2.64+0xc] ;  /* 0x00000c0c02177981 */ /* 0x000f68000c1e1900 */
[----:B------:R-:W5:Y:S01]  /*0490*/  LDG.E R10, desc[UR12][R4.64+0x10] ;  /* 0x0000100c040a7981 */ /* 0x000f62000c1e1900 */
[----:B------:R-:W-:-:S03]  /*04a0*/  FFMA R28, R12, R13, R25 ;  /* 0x0000000d0c1c7223 */ /* 0x000fc60000000019 */
[----:B------:R-:W5:Y:S04]  /*04b0*/  LDG.E R11, desc[UR12][R2.64+0x10] ;  /* 0x0000100c020b7981 */ /* 0x000f68000c1e1900 */
[----:B------:R-:W5:Y:S04]  /*04c0*/  LDG.E R24, desc[UR12][R4.64+0x14] ;  /* 0x0000140c04187981 */ /* 0x000f68000c1e1900 */
[----:B------:R-:W5:Y:S04]  /*04d0*/  LDG.E R25, desc[UR12][R2.64+0x14] ;  /* 0x0000140c02197981 */ /* 0x000f68000c1e1900 */
[----:B------:R0:W5:Y:S04]  /*04e0*/  LDG.E R13, desc[UR12][R4.64+0x18] ;  /* 0x0000180c040d7981 */ /* 0x000168000c1e1900 */
[----:B------:R-:W5:Y:S01]  /*04f0*/  LDG.E R12, desc[UR12][R2.64+0x18] ;  /* 0x0000180c020c7981 */ /* 0x000f62000c1e1900 */
[----:B------:R-:W-:-:S04]  /*0500*/  UIADD3 UR8, UPT, UPT, UR8, 0x10, URZ ;  /* 0x0000001008087890 */ /* 0x000fc8000fffe0ff */
[----:B------:R-:W-:Y:S01]  /*0510*/  UISETP.NE.AND UP1, UPT, UR8, URZ, UPT ;  /* 0x000000ff0800728c */ /* 0x000fe2000bf25270 */
[----:B0-----:R-:W-:Y:S02]  /*0520*/  IADD3 R4, P0, PT, R4, 0x40, RZ ;  /* 0x0000004004047810 */ /* 0x001fe40007f1e0ff */
[----:B------:R-:W-:Y:S02]  /*0530*/  IADD3 R6, PT, PT, R6, 0x10, RZ ;  /* 0x0000001006067810 */ /* 0x000fe40007ffe0ff */
[----:B------:R-:W-:Y:S01]  /*0540*/  IADD3.X R5, PT, PT, RZ, R5, RZ, P0, !PT ;  /* 0x00000005ff057210 */ /* 0x000fe200007fe4ff */
[----:B--2---:R-:W-:-:S04]  /*0550*/  FFMA R15, R15, R14, R28 ;  /* 0x0000000e0f0f7223 */ /* 0x004fc8000000001c */
[----:B---3--:R-:W-:-:S04]  /*0560*/  FFMA R15, R16, R17, R15 ;  /* 0x00000011100f7223 */ /* 0x008fc8000000000f */
[----:B----4-:R-:W-:-:S04]  /*0570*/  FFMA R15, R18, R19, R15 ;  /* 0x00000013120f7223 */ /* 0x010fc8000000000f */
[----:B-----5:R-:W-:-:S04]  /*0580*/  FFMA R15, R20, R21, R15 ;  /* 0x00000015140f7223 */ /* 0x020fc8000000000f */
[----:B------:R-:W-:-:S04]  /*0590*/  FFMA R15, R22, R23, R15 ;  /* 0x00000017160f7223 */ /* 0x000fc8000000000f */
[----:B------:R-:W-:-:S04]  /*05a0*/  FFMA R11, R10, R11, R15 ;  /* 0x0000000b0a0b7223 */ /* 0x000fc8000000000f */
[----:B------:R-:W-:-:S04]  /*05b0*/  FFMA R24, R24, R25, R11 ;  /* 0x0000001918187223 */ /* 0x000fc8000000000b */
[----:B------:R-:W-:-:S04]  /*05c0*/  FFMA R13, R13, R12, R24 ;  /* 0x0000000c0d0d7223 */ /* 0x000fc80000000018 */
[----:B------:R-:W-:Y:S01]  /*05d0*/  FFMA R14, R26, R27, R13 ;  /* 0x0000001b1a0e7223 */ /* 0x000fe2000000000d */
[----:B------:R-:W-:Y:S06]  /*05e0*/  BRA.U UP1, `(.L_x_2) ;  /* 0xfffffffd011c7547 */ /* 0x000fec000b83ffff */
.L_x_1:
[----:B------:R-:W-:Y:S05]  /*05f0*/  BRA.U !UP0, `(.L_x_0) ;  /* 0x0000000508687547 */ /* 0x000fea000b800000 */
[----:B------:R-:W-:Y:S02]  /*0600*/  UISETP.GE.U32.AND UP0, UPT, UR10, 0x8, UPT ;  /* 0x000000080a00788c */ /* 0x000fe4000bf06070 */
[----:B------:R-:W-:-:S04]  /*0610*/  ULOP3.LUT UR6, UR7, 0x7, URZ, 0xc0, !UPT ;  /* 0x0000000707067892 */ /* 0x000fc8000f8ec0ff */
[----:B------:R-:W-:-:S03]  /*0620*/  UISETP.NE.AND UP1, UPT, UR6, URZ, UPT ;  /* 0x000000ff0600728c */ /* 0x000fc6000bf25270 */
[----:B------:R-:W-:Y:S08]  /*0630*/  BRA.U !UP0, `(.L_x_3) ;  /* 0x0000000108907547 */ /* 0x000ff0000b800000 */
[----:B------:R-:W0:Y:S01]  /*0640*/  LDC.64 R10, c[0x0][0x380] ;  /* 0x0000e000ff0a7b82 */ /* 0x000e220000000a00 */
[----:B------:R-:W1:Y:S01]  /*0650*/  LDCU.64 UR8, c[0x0][0x380] ;  /* 0x00007000ff0877ac */ /* 0x000e620008000a00 */
[C---:B------:R-:W-:Y:S02]  /*0660*/  IADD3 R3, PT, PT, R8.reuse, UR4, RZ ;  /* 0x0000000408037c10 */ /* 0x040fe4000fffe0ff */
[----:B------:R-:W-:Y:S02]  /*0670*/  IADD3 R6, P0, PT, R8, UR4, RZ ;  /* 0x0000000408067c10 */ /* 0x000fe4000ff1e0ff */
[----:B------:R-:W-:Y:S02]  /*0680*/  IADD3 R13, PT, PT, R9, UR4, RZ ;  /* 0x00000004090d7c10 */ /* 0x000fe4000fffe0ff */
[----:B------:R-:W2:Y:S01]  /*0690*/  LDC.64 R4, c[0x0][0x388] ;  /* 0x0000e200ff047b82 */ /* 0x000ea20000000a00 */
[----:B0-----:R-:W-:Y:S01]  /*06a0*/  IMAD.WIDE.U32 R10, R3, 0x4, R10 ;  /* 0x00000004030a7825 */ /* 0x001fe200078e000a */
[----:B------:R-:W-:-:S02]  /*06b0*/  IADD3.X R3, PT, PT, RZ, RZ, RZ, P0, !PT ;  /* 0x000000ffff037210 */ /* 0x000fc400007fe4ff */
[C---:B-1----:R-:W-:Y:S02]  /*06c0*/  LEA R2, P0, R6.reuse, UR8, 0x2 ;  /* 0x0000000806027c11 */ /* 0x042fe4000f8010ff */
[----:B------:R-:W3:Y:S02]  /*06d0*/  LDG.E R15, desc[UR12][R10.64] ;  /* 0x0000000c0a0f7981 */ /* 0x000ee4000c1e1900 */
[----:B------:R-:W-:Y:S01]  /*06e0*/  LEA.HI.X R3, R6, UR9, R3, 0x2, P0 ;  /* 0x0000000906037c11 */ /* 0x000fe200080f1403 */
[----:B--2---:R-:W-:-:S04]  /*06f0*/  IMAD.WIDE R4, R13, 0x4, R4 ;  /* 0x000000040d047825 */ /* 0x004fc800078e0204 */
[----:B------:R-:W2:Y:S04]  /*0700*/  LDG.E R18, desc[UR12][R2.64+0x4] ;  /* 0x0000040c02127981 */ /* 0x000ea8000c1e1900 */
[----:B------:R-:W3:Y:S04]  /*0710*/  LDG.E R16, desc[UR12][R4.64] ;  /* 0x0000000c04107981 */ /* 0x000ee8000c1e1900 */
[----:B------:R-:W2:Y:S04]  /*0720*/  LDG.E R17, desc[UR12][R4.64+0x4] ;  /* 0x0000040c04117981 */ /* 0x000ea8000c1e1900 */
[----:B------:R-:W4:Y:S04]  /*0730*/  LDG.E R19, desc[UR12][R4.64+0x8] ;  /* 0x0000080c04137981 */ /* 0x000f28000c1e1900 */
        /* <DEDUP_REMOVED lines=11> */
[----:B------:R-:W-:Y:S01]  /*07f0*/  UIADD3 UR4, UPT, UPT, UR4, 0x8, URZ ;  /* 0x0000000804047890 */ /* 0x000fe2000fffe0ff */
[----:B---3--:R-:W-:-:S04]  /*0800*/  FFMA R15, R15, R16, R14 ;  /* 0x000000100f0f7223 */ /* 0x008fc8000000000e */
[----:B--2---:R-:W-:-:S04]  /*0810*/  FFMA R15, R18, R17, R15 ;  /* 0x00000011120f7223 */ /* 0x004fc8000000000f */
[----:B----4-:R-:W-:-:S04]  /*0820*/  FFMA R15, R20, R19, R15 ;  /* 0x00000013140f7223 */ /* 0x010fc8000000000f */
[----:B-----5:R-:W-:-:S04]  /*0830*/  FFMA R15, R22, R21, R15 ;  /* 0x00000015160f7223 */ /* 0x020fc8000000000f */
[----:B------:R-:W-:-:S04]  /*0840*/  FFMA R15, R24, R23, R15 ;  /* 0x00000017180f7223 */ /* 0x000fc8000000000f */
[----:B------:R-:W-:-:S04]  /*0850*/  FFMA R13, R12, R13, R15 ;  /* 0x0000000d0c0d7223 */ /* 0x000fc8000000000f */
[----:B------:R-:W-:-:S04]  /*0860*/  FFMA R11, R6, R11, R13 ;  /* 0x0000000b060b7223 */ /* 0x000fc8000000000d */
[----:B------:R-:W-:-:S07]  /*0870*/  FFMA R14, R10, R25, R11 ;  /* 0x000000190a0e7223 */ /* 0x000fce000000000b */
.L_x_3:
        /* <DEDUP_REMOVED lines=13> */
[----:B-1----:R-:W-:-:S03]  /*0950*/  LEA R2, P0, R6, UR6, 0x2 ;  /* 0x0000000606027c11 */ /* 0x002fc6000f8010ff */
[----:B------:R-:W3:Y:S01]  /*0960*/  LDG.E R11, desc[UR12][R10.64] ;  /* 0x0000000c0a0b7981 */ /* 0x000ee2000c1e1900 */
        /* <DEDUP_REMOVED lines=8> */
[----:B------:R-:W5:Y:S01]  /*09f0*/  LDG.E R18, desc[UR12][R4.64+0xc] ;  /* 0x00000c0c04127981 */ /* 0x000f62000c1e1900 */
[----:B------:R-:W-:Y:S01]  /*0a00*/  UIADD3 UR4, UPT, UPT, UR4, 0x4, URZ ;  /* 0x0000000404047890 */ /* 0x000fe2000fffe0ff */
[----:B---3--:R-:W-:-:S04]  /*0a10*/  FFMA R6, R11, R6, R14 ;  /* 0x000000060b067223 */ /* 0x008fc8000000000e */
[----:B--2---:R-:W-:-:S04]  /*0a20*/  FFMA R6, R13, R12, R6 ;  /* 0x0000000c0d067223 */ /* 0x004fc80000000006 */
[----:B----4-:R-:W-:-:S04]  /*0a30*/  FFMA R6, R15, R16, R6 ;  /* 0x000000100f067223 */ /* 0x010fc80000000006 */
[----:B-----5:R-:W-:-:S07]  /*0a40*/  FFMA R14, R17, R18, R6 ;  /* 0x00000012110e7223 */ /* 0x020fce0000000006 */
.L_x_4:
[----:B------:R-:W-:Y:S05]  /*0a50*/  BRA.U !UP1, `(.L_x_0) ;  /* 0x0000000109507547 */ /* 0x000fea000b800000 */
[----:B------:R-:W0:Y:S01]  /*0a60*/  LDC.64 R4, c[0x0][0x380] ;  /* 0x0000e000ff047b82 */ /* 0x000e220000000a00 */
[----:B------:R-:W-:Y:S01]  /*0a70*/  IADD3 R11, PT, PT, R8, UR4, RZ ;  /* 0x00000004080b7c10 */ /* 0x000fe2000fffe0ff */
[----:B------:R-:W-:-:S06]  /*0a80*/  UIADD3 UR5, UPT, UPT, -UR5, URZ, URZ ;  /* 0x000000ff05057290 */ /* 0x000fcc000fffe1ff */
[----:B------:R-:W1:Y:S01]  /*0a90*/  LDC.64 R2, c[0x0][0x388] ;  /* 0x0000e200ff027b82 */ /* 0x000e620000000a00 */
[----:B0-----:R-:W-:Y:S01]  /*0aa0*/  IMAD.WIDE.U32 R4, R11, 0x4, R4 ;  /* 0x000000040b047825 */ /* 0x001fe200078e0004 */
[----:B------:R-:W-:Y:S02]  /*0ab0*/  IADD3 R11, PT, PT, R9, UR4, RZ ;  /* 0x00000004090b7c10 */ /* 0x000fe4000fffe0ff */
[----:B------:R-:W-:Y:S02]  /*0ac0*/  MOV R6, R4 ;  /* 0x0000000400067202 */ /* 0x000fe40000000f00 */
[----:B------:R-:W-:-:S07]  /*0ad0*/  MOV R13, R5 ;  /* 0x00000005000d7202 */ /* 0x000fce0000000f00 */
.L_x_5:
[----:B-1----:R-:W-:Y:S01]  /*0ae0*/  IMAD.WIDE R4, R11, 0x4, R2 ;  /* 0x000000040b047825 */ /* 0x002fe200078e0202 */
[----:B------:R-:W-:Y:S02]  /*0af0*/  MOV R9, R13 ;  /* 0x0000000d00097202 */ /* 0x000fe40000000f00 */
[----:B------:R-:W-:-:S03]  /*0b00*/  MOV R8, R6 ;  /* 0x0000000600087202 */ /* 0x000fc60000000f00 */
[----:B------:R-:W2:Y:S04]  /*0b10*/  LDG.E R4, desc[UR12][R4.64] ;  /* 0x0000000c04047981 */ /* 0x000ea8000c1e1900 */
[----:B------:R-:W2:Y:S01]  /*0b20*/  LDG.E R9, desc[UR12][R8.64] ;  /* 0x0000000c08097981 */ /* 0x000ea2000c1e1900 */
[----:B------:R-:W-:Y:S01]  /*0b30*/  UIADD3 UR5, UPT, UPT, UR5, 0x1, URZ ;  /* 0x0000000105057890 */ /* 0x000fe2000fffe0ff */
[----:B------:R-:W-:Y:S02]  /*0b40*/  IADD3 R6, P0, PT, R6, 0x4, RZ ;  /* 0x0000000406067810 */ /* 0x000fe40007f1e0ff */
[----:B------:R-:W-:Y:S01]  /*0b50*/  IADD3 R11, PT, PT, R11, 0x1, RZ ;  /* 0x000000010b0b7810 */ /* 0x000fe20007ffe0ff */
[----:B------:R-:W-:Y:S01]  /*0b60*/  UISETP.NE.AND UP0, UPT, UR5, URZ, UPT ;  /* 0x000000ff0500728c */ /* 0x000fe2000bf05270 */
[----:B------:R-:W-:Y:S01]  /*0b70*/  IADD3.X R13, PT, PT, RZ, R13, RZ, P0, !PT ;  /* 0x0000000dff0d7210 */ /* 0x000fe200007fe4ff */
[----:B--2---:R-:W-:-:S07]  /*0b80*/  FFMA R14, R9, R4, R14 ;  /* 0x00000004090e7223 */ /* 0x004fce000000000e */
[----:B------:R-:W-:Y:S05]  /*0b90*/  BRA.U UP0, `(.L_x_5) ;  /* 0xfffffffd00d07547 */ /* 0x000fea000b83ffff */
.L_x_0:
[----:B------:R-:W0:Y:S08]  /*0ba0*/  LDC.64 R2, c[0x0][0x390] ;  /* 0x0000e400ff027b82 */ /* 0x000e300000000a00 */
[----:B------:R-:W1:Y:S01]  /*0bb0*/  LDC.64 R4, c[0x0][0x398] ;  /* 0x0000e600ff047b82 */ /* 0x000e620000000a00 */
[----:B0-----:R-:W-:-:S06]  /*0bc0*/  IMAD.WIDE R2, R0, 0x4, R2 ;  /* 0x0000000400027825 */ /* 0x001fcc00078e0202 */
[----:B------:R-:W2:Y:S01]  /*0bd0*/  LDG.E R3, desc[UR12][R2.64] ;  /* 0x0000000c02037981 */ /* 0x000ea2000c1e1900 */
[----:B------:R-:W-:-:S04]  /*0be0*/  IMAD R7, R7, UR11, R0 ;  /* 0x0000000b07077c24 */ /* 0x000fc8000f8e0200 */
[----:B-1----:R-:W-:-:S04]  /*0bf0*/  IMAD.WIDE R4, R7, 0x4, R4 ;  /* 0x0000000407047825 */ /* 0x002fc800078e0204 */
[----:B--2---:R-:W-:-:S05]  /*0c00*/  FADD R7, R3, R14 ;  /* 0x0000000e03077221 */ /* 0x004fca0000000000 */
[----:B------:R-:W-:Y:S01]  /*0c10*/  STG.E desc[UR12][R4.64], R7 ;  /* 0x0000000704007986 */ /* 0x000fe2000c10190c */
[----:B------:R-:W-:Y:S05]  /*0c20*/  EXIT ;  /* 0x000000000000794d */ /* 0x000fea0003800000 */
.L_x_6:
[----:B------:R-:W-:-:S00]  /*0c30*/  BRA `(.L_x_6) ;  /* 0xfffffffc00fc7947 */ /* 0x000fc0000383ffff */
[----:B------:R-:W-:-:S00]  /*0c40*/  NOP ;  /* 0x0000000000007918 */ /* 0x000fc00000000000 */
        /* <DEDUP_REMOVED lines=11> */
.L_x_7:


//--------------------- .nv.shared.reserved.0     --------------------------
	.section	.nv.shared.reserved.0,"aw",@nobits
	.weak		__nv_reservedSMEM_offset_0_alias
	.size		__nv_reservedSMEM_offset_0_alias, 0, 64
	.other		__nv_reservedSMEM_offset_0_alias,@"STO_CUDA_RESERVED_SHARED STV_DEFAULT"
__nv_reservedSMEM_offset_0_alias:
	.zero		0
	.zero		64


//--------------------- .nv.constant0._Z14linear_forwardPfS_S_S_iii --------------------------
	.section	.nv.constant0._Z14linear_forwardPfS_S_S_iii,"a",@progbits
	.sectionflags	@""
	.align	4
.nv.constant0._Z14linear_forwardPfS_S_S_iii:
	.zero		940


//--------------------- SYMBOLS --------------------------

	.type		.nv.reservedSmem.offset0,@object
	.size		.nv.reservedSmem.offset0,0x4
